//
// Generated by NVIDIA NVVM Compiler
//
// Compiler Build ID: CL-36424714
// Cuda compilation tools, release 13.0, V13.0.88
// Based on NVVM 20.0.0
//

.version 9.0
.target sm_100
.address_size 64


.func  (.param .b32 func_retval0) _Z3fibi(
	.param .b32 _Z3fibi_param_0
)
{
	.reg .pred 	%p<6>;
	.reg .b32 	%r<66>;

	ld.param.u32 	%r65, [_Z3fibi_param_0];
	setp.lt.s32 	%p1, %r65, 2;
	mov.b32 	%r64, 0;
	@%p1 bra 	$L__BB0_9;
	max.u32 	%r31, %r65, 3;
	add.s32 	%r32, %r31, -3;
	add.s32 	%r33, %r31, -2;
	shr.u32 	%r34, %r33, 1;
	add.s32 	%r1, %r34, 1;
	and.b32  	%r2, %r1, 3;
	setp.lt.u32 	%p2, %r32, 5;
	mov.b32 	%r64, 0;
	@%p2 bra 	$L__BB0_5;
	add.s32 	%r55, %r65, -3;
	and.b32  	%r36, %r1, 2147483644;
	neg.s32 	%r54, %r36;
	mov.b32 	%r64, 0;
$L__BB0_3:
	add.s32 	%r37, %r55, 2;
	{ // callseq 0, 0
	.param .b32 param0;
	st.param.b32 	[param0], %r37;
	.param .b32 retval0;
	call.uni (retval0), 
	_Z3fibi, 
	(
	param0
	);
	ld.param.b32 	%r38, [retval0];
	} // callseq 0
	add.s32 	%r40, %r38, %r64;
	add.s32 	%r41, %r55, -4;
	{ // callseq 1, 0
	.param .b32 param0;
	st.param.b32 	[param0], %r55;
	.param .b32 retval0;
	call.uni (retval0), 
	_Z3fibi, 
	(
	param0
	);
	ld.param.b32 	%r42, [retval0];
	} // callseq 1
	add.s32 	%r44, %r42, %r40;
	add.s32 	%r45, %r55, -2;
	{ // callseq 2, 0
	.param .b32 param0;
	st.param.b32 	[param0], %r45;
	.param .b32 retval0;
	call.uni (retval0), 
	_Z3fibi, 
	(
	param0
	);
	ld.param.b32 	%r46, [retval0];
	} // callseq 2
	add.s32 	%r48, %r46, %r44;
	{ // callseq 3, 0
	.param .b32 param0;
	st.param.b32 	[param0], %r41;
	.param .b32 retval0;
	call.uni (retval0), 
	_Z3fibi, 
	(
	param0
	);
	ld.param.b32 	%r49, [retval0];
	} // callseq 3
	add.s32 	%r64, %r49, %r48;
	add.s32 	%r55, %r55, -8;
	add.s32 	%r54, %r54, 4;
	setp.ne.s32 	%p3, %r54, 0;
	@%p3 bra 	$L__BB0_3;
	add.s32 	%r65, %r55, 3;
$L__BB0_5:
	setp.eq.s32 	%p4, %r2, 0;
	@%p4 bra 	$L__BB0_9;
	add.s32 	%r62, %r65, -1;
	neg.s32 	%r61, %r2;
$L__BB0_7:
	.pragma "nounroll";
	{ // callseq 4, 0
	.param .b32 param0;
	st.param.b32 	[param0], %r62;
	.param .b32 retval0;
	call.uni (retval0), 
	_Z3fibi, 
	(
	param0
	);
	ld.param.b32 	%r51, [retval0];
	} // callseq 4
	add.s32 	%r64, %r51, %r64;
	add.s32 	%r62, %r62, -2;
	add.s32 	%r61, %r61, 1;
	setp.ne.s32 	%p5, %r61, 0;
	@%p5 bra 	$L__BB0_7;
	add.s32 	%r65, %r62, 1;
$L__BB0_9:
	add.s32 	%r53, %r65, %r64;
	st.param.b32 	[func_retval0], %r53;
	ret;

}
	// .globl	_Z9fibonacciPii
.visible .entry _Z9fibonacciPii(
	.param .u64 .ptr .align 1 _Z9fibonacciPii_param_0,
	.param .u32 _Z9fibonacciPii_param_1
)
{
	.reg .b32 	%r<4>;
	.reg .b64 	%rd<3>;

	ld.param.u64 	%rd1, [_Z9fibonacciPii_param_0];
	ld.param.u32 	%r1, [_Z9fibonacciPii_param_1];
	cvta.to.global.u64 	%rd2, %rd1;
	{ // callseq 5, 0
	.param .b32 param0;
	st.param.b32 	[param0], %r1;
	.param .b32 retval0;
	call.uni (retval0), 
	_Z3fibi, 
	(
	param0
	);
	ld.param.b32 	%r2, [retval0];
	} // callseq 5
	st.global.u32 	[%rd2], %r2;
	ret;

}


// ===== COMPILED SASS (sm_100) =====

	.target	sm_100

	.elftype	@"ET_EXEC"


//--------------------- .note.nv.tkinfo           --------------------------
	.section	.note.nv.tkinfo,"",@"SHT_NOTE"
	.sectionflags	@"SHF_NOTE_NV_TKINFO"
	.tkinfo
        /*0018*/ 	.word	0x00000002
        /*0030*/ 	.string	""
        /*0030*/ 	.string	"ptxas"
        /*0030*/ 	.string	"Cuda compilation tools, release 13.0, V13.0.88"
        /*0030*/ 	.string	"Build cuda_13.0.r13.0/compiler.36424714_0"
        /*0030*/ 	.string	"-arch sm_100 -m 64 "



//--------------------- .note.nv.cuinfo           --------------------------
	.section	.note.nv.cuinfo,"",@"SHT_NOTE"
	.sectionflags	@"SHF_NOTE_NV_CUINFO"
        /*0018*/ 	.short	0x0002
        /*001a*/ 	.short	0x0064
        /*001c*/ 	.short	0x0082
	.zero		2


//--------------------- .nv.info                  --------------------------
	.section	.nv.info,"",@"SHT_CUDA_INFO"
	.align	4


	//----- nvinfo : EIATTR_REGCOUNT
	.align		4
        /*0000*/ 	.byte	0x04, 0x2f
        /*0002*/ 	.short	(.L_1 - .L_0)
	.align		4
.L_0:
        /*0004*/ 	.word	index@(_Z9fibonacciPii)
        /*0008*/ 	.word	0x0000001e


	//----- nvinfo : EIATTR_FRAME_SIZE
	.align		4
.L_1:
        /*000c*/ 	.byte	0x04, 0x11
        /*000e*/ 	.short	(.L_3 - .L_2)
	.align		4
.L_2:
        /*0010*/ 	.word	index@($_Z9fibonacciPii$_Z3fibi)
        /*0014*/ 	.word	0x00000000


	//----- nvinfo : EIATTR_FRAME_SIZE
	.align		4
.L_3:
        /*0018*/ 	.byte	0x04, 0x11
        /*001a*/ 	.short	(.L_5 - .L_4)
	.align		4
.L_4:
        /*001c*/ 	.word	index@(_Z9fibonacciPii)
        /*0020*/ 	.word	0x00000000


	//----- nvinfo : EIATTR_MIN_STACK_SIZE
	.align		4
.L_5:
        /*0024*/ 	.byte	0x04, 0x12
        /*0026*/ 	.short	(.L_7 - .L_6)
	.align		4
.L_6:
        /*0028*/ 	.word	index@(_Z9fibonacciPii)
        /*002c*/ 	.word	0x00000000
.L_7:


//--------------------- .nv.compat                --------------------------
	.section	.nv.compat,"",@"SHT_CUDA_COMPAT_INFO"
	.align	4
        /*0000*/ 	.byte	0x02, 0x09, 0x00, 0x00, 0x02, 0x02, 0x01, 0x00, 0x02, 0x05, 0x05, 0x00, 0x03, 0x07, 0x01, 0x01
        /*0010*/ 	.byte	0x02, 0x03, 0x00, 0x00, 0x02, 0x06, 0x01, 0x00, 0x04, 0x0b, 0x08, 0x00, 0x09, 0x00, 0x00, 0x00
        /*0020*/ 	.byte	0x00, 0x00, 0x00, 0x00


//--------------------- .nv.info._Z9fibonacciPii  --------------------------
	.section	.nv.info._Z9fibonacciPii,"",@"SHT_CUDA_INFO"
	.sectionflags	@""
	.align	4


	//----- nvinfo : EIATTR_CUDA_API_VERSION
	.align		4
        /*0000*/ 	.byte	0x04, 0x37
        /*0002*/ 	.short	(.L_9 - .L_8)
.L_8:
        /*0004*/ 	.word	0x00000082


	//----- nvinfo : EIATTR_KPARAM_INFO
	.align		4
.L_9:
        /*0008*/ 	.byte	0x04, 0x17
        /*000a*/ 	.short	(.L_11 - .L_10)
.L_10:
        /*000c*/ 	.word	0x00000000
        /*0010*/ 	.short	0x0001
        /*0012*/ 	.short	0x0008
        /*0014*/ 	.byte	0x00, 0xf0, 0x11, 0x00


	//----- nvinfo : EIATTR_KPARAM_INFO
	.align		4
.L_11:
        /*0018*/ 	.byte	0x04, 0x17
        /*001a*/ 	.short	(.L_13 - .L_12)
.L_12:
        /*001c*/ 	.word	0x00000000
        /*0020*/ 	.short	0x0000
        /*0022*/ 	.short	0x0000
        /*0024*/ 	.byte	0x00, 0xf5, 0x21, 0x00


	//----- nvinfo : EIATTR_SPARSE_MMA_MASK
	.align		4
.L_13:
        /*0028*/ 	.byte	0x03, 0x50
        /*002a*/ 	.short	0x0000


	//----- nvinfo : EIATTR_MAXREG_COUNT
	.align		4
        /*002c*/ 	.byte	0x03, 0x1b
        /*002e*/ 	.short	0x00ff


	//----- nvinfo : EIATTR_MERCURY_ISA_VERSION
	.align		4
        /*0030*/ 	.byte	0x03, 0x5f
        /*0032*/ 	.short	0x0101


	//----- nvinfo : EIATTR_VRC_CTA_INIT_COUNT
	.align		4
        /*0034*/ 	.byte	0x02, 0x4a
	.zero		1
	.zero		1


	//----- nvinfo : EIATTR_EXIT_INSTR_OFFSETS
	.align		4
        /*0038*/ 	.byte	0x04, 0x1c
        /*003a*/ 	.short	(.L_15 - .L_14)


	//   ....[0]....
.L_14:
        /*003c*/ 	.word	0x00000090


	//----- nvinfo : EIATTR_CRS_STACK_SIZE
	.align		4
.L_15:
        /*0040*/ 	.byte	0x04, 0x1e
        /*0042*/ 	.short	(.L_17 - .L_16)
.L_16:
        /*0044*/ 	.word	0x00000000


	//----- nvinfo : EIATTR_CBANK_PARAM_SIZE
	.align		4
.L_17:
        /*0048*/ 	.byte	0x03, 0x19
        /*004a*/ 	.short	0x000c


	//----- nvinfo : EIATTR_PARAM_CBANK
	.align		4
        /*004c*/ 	.byte	0x04, 0x0a
        /*004e*/ 	.short	(.L_19 - .L_18)
	.align		4
.L_18:
        /*0050*/ 	.word	index@(.nv.constant0._Z9fibonacciPii)
        /*0054*/ 	.short	0x0380
        /*0056*/ 	.short	0x000c


	//----- nvinfo : EIATTR_SW_WAR
	.align		4
.L_19:
        /*0058*/ 	.byte	0x04, 0x36
        /*005a*/ 	.short	(.L_21 - .L_20)
.L_20:
        /*005c*/ 	.word	0x00000008
.L_21:


//--------------------- .nv.callgraph             --------------------------
	.section	.nv.callgraph,"",@"SHT_CUDA_CALLGRAPH"
	.align	4
	.sectionentsize	8
	.align		4
        /*0000*/ 	.word	0x00000000
	.align		4
        /*0004*/ 	.word	0xffffffff
	.align		4
        /*0008*/ 	.word	0x00000000
	.align		4
        /*000c*/ 	.word	0xfffffffe
	.align		4
        /*0010*/ 	.word	0x00000000
	.align		4
        /*0014*/ 	.word	0xfffffffd
	.align		4
        /*0018*/ 	.word	0x00000000
	.align		4
        /*001c*/ 	.word	0xfffffffc


//--------------------- .text._Z9fibonacciPii     --------------------------
	.section	.text._Z9fibonacciPii,"ax",@progbits
	.align	128
        .global         _Z9fibonacciPii
        .type           _Z9fibonacciPii,@function
        .size           _Z9fibonacciPii,(.L_x_9 - _Z9fibonacciPii)
        .other          _Z9fibonacciPii,@"STO_CUDA_ENTRY STV_DEFAULT"
_Z9fibonacciPii:
.text._Z9fibonacciPii:
[----:B------:R-:W0:Y:S01]  /*0000*/  LDC R1, c[0x0][0x37c] ;  /* 0x0000df00ff017b82 */ /* 0x000e220000000800 */
[----:B------:R-:W1:Y:S01]  /*0010*/  LDCU UR4, c[0x0][0x388] ;  /* 0x00007100ff0477ac */ /* 0x000e620008000800 */
[----:B------:R-:W-:Y:S01]  /*0020*/  MOV R20, 0x70 ;  /* 0x0000007000147802 */ /* 0x000fe20000000f00 */
[----:B------:R-:W-:Y:S01]  /*0030*/  IMAD.MOV.U32 R21, RZ, RZ, 0x0 ;  /* 0x00000000ff157424 */ /* 0x000fe200078e00ff */
[----:B------:R-:W2:Y:S01]  /*0040*/  LDCU.64 UR36, c[0x0][0x358] ;  /* 0x00006b00ff2477ac */ /* 0x000ea20008000a00 */
[----:B-1----:R-:W-:-:S07]  /*0050*/  IMAD.U32 R4, RZ, RZ, UR4 ;  /* 0x00000004ff047e24 */ /* 0x002fce000f8e00ff */
[----:B0-2---:R-:W-:Y:S05]  /*0060*/  CALL.REL.NOINC `($_Z9fibonacciPii$_Z3fibi) ;  /* 0x00000000000c7944 */ /* 0x005fea0003c00000 */
[----:B------:R-:W0:Y:S02]  /*0070*/  LDC.64 R2, c[0x0][0x380] ;  /* 0x0000e000ff027b82 */ /* 0x000e240000000a00 */
[----:B0-----:R-:W-:Y:S01]  /*0080*/  STG.E desc[UR36][R2.64], R4 ;  /* 0x0000000402007986 */ /* 0x001fe2000c101924 */
[----:B------:R-:W-:Y:S05]  /*0090*/  EXIT ;  /* 0x000000000000794d */ /* 0x000fea0003800000 */
        .type           $_Z9fibonacciPii$_Z3fibi,@function
        .size           $_Z9fibonacciPii$_Z3fibi,(.L_x_9 - $_Z9fibonacciPii$_Z3fibi)
$_Z9fibonacciPii$_Z3fibi:
[----:B------:R-:W-:-:S05]  /*00a0*/  VIADD R1, R1, 0xffffffc8 ;  /* 0xffffffc801017836 */ /* 0x000fca0000000000 */
[----:B------:R-:W-:Y:S04]  /*00b0*/  STL [R1+0x30], R27 ;  /* 0x0000301b01007387 */ /* 0x000fe80000100800 */
[----:B------:R-:W-:Y:S04]  /*00c0*/  STL [R1+0x2c], R26 ;  /* 0x00002c1a01007387 */ /* 0x000fe80000100800 */
[----:B------:R0:W-:Y:S04]  /*00d0*/  STL [R1+0x28], R25 ;  /* 0x0000281901007387 */ /* 0x0001e80000100800 */
[----:B------:R1:W-:Y:S04]  /*00e0*/  STL [R1+0x24], R24 ;  /* 0x0000241801007387 */ /* 0x0003e80000100800 */
[----:B------:R2:W-:Y:S01]  /*00f0*/  STL [R1+0x20], R23 ;  /* 0x0000201701007387 */ /* 0x0005e20000100800 */
[----:B0-----:R-:W0:Y:S05]  /*0100*/  BMOV.32.CLEAR R25, B8 ;  /* 0x0000000008197355 */ /* 0x001e2a0000100000 */
[----:B------:R-:W-:Y:S01]  /*0110*/  STL [R1+0x1c], R22 ;  /* 0x00001c1601007387 */ /* 0x000fe20000100800 */
[----:B-1----:R-:W1:Y:S05]  /*0120*/  BMOV.32.CLEAR R24, B7 ;  /* 0x0000000007187355 */ /* 0x002e6a0000100000 */
[----:B------:R-:W-:Y:S01]  /*0130*/  STL [R1+0x18], R21 ;  /* 0x0000181501007387 */ /* 0x000fe20000100800 */
[----:B--2---:R-:W2:Y:S05]  /*0140*/  BMOV.32.CLEAR R23, B6 ;  /* 0x0000000006177355 */ /* 0x004eaa0000100000 */
[----:B------:R-:W-:Y:S04]  /*0150*/  STL [R1+0x14], R20 ;  /* 0x0000141401007387 */ /* 0x000fe80000100800 */
[----:B------:R-:W-:Y:S04]  /*0160*/  STL [R1+0x10], R19 ;  /* 0x0000101301007387 */ /* 0x000fe80000100800 */
[----:B------:R-:W-:Y:S04]  /*0170*/  STL [R1+0xc], R18 ;  /* 0x00000c1201007387 */ /* 0x000fe80000100800 */
[----:B------:R-:W-:Y:S04]  /*0180*/  STL [R1+0x8], R17 ;  /* 0x0000081101007387 */ /* 0x000fe80000100800 */
[----:B------:R-:W-:Y:S04]  /*0190*/  STL [R1+0x4], R16 ;  /* 0x0000041001007387 */ /* 0x000fe80000100800 */
[----:B------:R3:W-:Y:S02]  /*01a0*/  STL [R1], R2 ;  /* 0x0000000201007387 */ /* 0x0007e40000100800 */
[----:B---3--:R-:W-:-:S05]  /*01b0*/  IMAD.MOV.U32 R2, RZ, RZ, R4 ;  /* 0x000000ffff027224 */ /* 0x008fca00078e0004 */
[----:B------:R-:W-:Y:S01]  /*01c0*/  ISETP.GE.AND P0, PT, R2, 0x2, PT ;  /* 0x000000020200780c */ /* 0x000fe20003f06270 */
[----:B------:R-:W-:Y:S01]  /*01d0*/  BSSY.RECONVERGENT B8, `(.L_x_0) ;  /* 0x0000041000087945 */ /* 0x000fe20003800200 */
[----:B------:R-:W-:-:S11]  /*01e0*/  HFMA2 R27, -RZ, RZ, 0, 0 ;  /* 0x00000000ff1b7431 */ /* 0x000fd600000001ff */
[----:B012---:R-:W-:Y:S05]  /*01f0*/  @!P0 BRA `(.L_x_1) ;  /* 0x0000000000f88947 */ /* 0x007fea0003800000 */
[----:B------:R-:W-:Y:S01]  /*0200*/  VIMNMX.U32 R0, PT, PT, R2, 0x3, !PT ;  /* 0x0000000302007848 */ /* 0x000fe20007fe0000 */
[----:B------:R-:W-:Y:S01]  /*0210*/  BSSY.RECONVERGENT B7, `(.L_x_2) ;  /* 0x000002a000077945 */ /* 0x000fe20003800200 */
[----:B------:R-:W-:-:S03]  /*0220*/  IMAD.MOV.U32 R27, RZ, RZ, RZ ;  /* 0x000000ffff1b7224 */ /* 0x000fc600078e00ff */
[C---:B------:R-:W-:Y:S02]  /*0230*/  VIADD R3, R0.reuse, 0xfffffffd ;  /* 0xfffffffd00037836 */ /* 0x040fe40000000000 */
[----:B------:R-:W-:-:S03]  /*0240*/  VIADD R0, R0, 0xfffffffe ;  /* 0xfffffffe00007836 */ /* 0x000fc60000000000 */
[----:B------:R-:W-:Y:S02]  /*0250*/  ISETP.GE.U32.AND P0, PT, R3, 0x5, PT ;  /* 0x000000050300780c */ /* 0x000fe40003f06070 */
[----:B------:R-:W-:-:S04]  /*0260*/  LEA.HI R0, R0, 0x1, RZ, 0x1f ;  /* 0x0000000100007811 */ /* 0x000fc800078ff8ff */
[----:B------:R-:W-:-:S07]  /*0270*/  LOP3.LUT R16, R0, 0x3, RZ, 0xc0, !PT ;  /* 0x0000000300107812 */ /* 0x000fce00078ec0ff */
[----:B------:R-:W-:Y:S05]  /*0280*/  @!P0 BRA `(.L_x_3) ;  /* 0x0000000000888947 */ /* 0x000fea0003800000 */
[----:B------:R-:W-:Y:S01]  /*0290*/  LOP3.LUT R19, R0, 0x7ffffffc, RZ, 0xc0, !PT ;  /* 0x7ffffffc00137812 */ /* 0x000fe200078ec0ff */
[----:B------:R-:W-:Y:S01]  /*02a0*/  BSSY.RECONVERGENT B6, `(.L_x_4) ;  /* 0x000001f000067945 */ /* 0x000fe20003800200 */
[----:B------:R-:W-:Y:S01]  /*02b0*/  IADD3 R22, PT, PT, R2, -0x3, RZ ;  /* 0xfffffffd02167810 */ /* 0x000fe20007ffe0ff */
[----:B------:R-:W-:Y:S02]  /*02c0*/  IMAD.MOV.U32 R27, RZ, RZ, RZ ;  /* 0x000000ffff1b7224 */ /* 0x000fe400078e00ff */
[----:B------:R-:W-:-:S07]  /*02d0*/  IMAD.MOV R19, RZ, RZ, -R19 ;  /* 0x000000ffff137224 */ /* 0x000fce00078e0a13 */
.L_x_5:
[----:B------:R-:W-:Y:S01]  /*02e0*/  VIADD R19, R19, 0x4 ;  /* 0x0000000413137836 */ /* 0x000fe20000000000 */
[----:B------:R-:W-:Y:S01]  /*02f0*/  IADD3 R4, PT, PT, R22, 0x2, RZ ;  /* 0x0000000216047810 */ /* 0x000fe20007ffe0ff */
[----:B------:R-:W-:Y:S01]  /*0300*/  IMAD.MOV.U32 R21, RZ, RZ, 0x0 ;  /* 0x00000000ff157424 */ /* 0x000fe200078e00ff */
[----:B------:R-:W-:Y:S02]  /*0310*/  MOV R20, 0x350 ;  /* 0x0000035000147802 */ /* 0x000fe40000000f00 */
[----:B------:R-:W-:-:S04]  /*0320*/  ISETP.NE.AND P0, PT, R19, RZ, PT ;  /* 0x000000ff1300720c */ /* 0x000fc80003f05270 */
[----:B------:R-:W-:-:S09]  /*0330*/  P2R R26, PR, RZ, 0x1 ;  /* 0x00000001ff1a7803 */ /* 0x000fd20000000000 */
[----:B------:R-:W-:Y:S05]  /*0340*/  CALL.REL.NOINC `($_Z9fibonacciPii$_Z3fibi) ;  /* 0xfffffffc00547944 */ /* 0x000fea0003c3ffff */
[----:B------:R-:W-:Y:S01]  /*0350*/  IMAD.MOV.U32 R17, RZ, RZ, R4 ;  /* 0x000000ffff117224 */ /* 0x000fe200078e0004 */
[----:B------:R-:W-:Y:S01]  /*0360*/  MOV R4, R22 ;  /* 0x0000001600047202 */ /* 0x000fe20000000f00 */
[----:B------:R-:W-:Y:S01]  /*0370*/  VIADD R2, R22, 0xfffffffc ;  /* 0xfffffffc16027836 */ /* 0x000fe20000000000 */
[----:B------:R-:W-:Y:S01]  /*0380*/  MOV R20, 0x3b0 ;  /* 0x000003b000147802 */ /* 0x000fe20000000f00 */
[----:B------:R-:W-:-:S07]  /*0390*/  IMAD.MOV.U32 R21, RZ, RZ, 0x0 ;  /* 0x00000000ff157424 */ /* 0x000fce00078e00ff */
[----:B------:R-:W-:Y:S05]  /*03a0*/  CALL.REL.NOINC `($_Z9fibonacciPii$_Z3fibi) ;  /* 0xfffffffc003c7944 */ /* 0x000fea0003c3ffff */
[----:B------:R-:W-:Y:S01]  /*03b0*/  IADD3 R17, PT, PT, R4, R17, R27 ;  /* 0x0000001104117210 */ /* 0x000fe20007ffe01b */
[----:B------:R-:W-:Y:S01]  /*03c0*/  VIADD R4, R22, 0xfffffffe ;  /* 0xfffffffe16047836 */ /* 0x000fe20000000000 */
[----:B------:R-:W-:Y:S01]  /*03d0*/  MOV R20, 0x400 ;  /* 0x0000040000147802 */ /* 0x000fe20000000f00 */
[----:B------:R-:W-:-:S07]  /*03e0*/  IMAD.MOV.U32 R21, RZ, RZ, 0x0 ;  /* 0x00000000ff157424 */ /* 0x000fce00078e00ff */
[----:B------:R-:W-:Y:S05]  /*03f0*/  CALL.REL.NOINC `($_Z9fibonacciPii$_Z3fibi) ;  /* 0xfffffffc00287944 */ /* 0x000fea0003c3ffff */
[----:B------:R-:W-:Y:S01]  /*0400*/  MOV R18, R4 ;  /* 0x0000000400127202 */ /* 0x000fe20000000f00 */
[----:B------:R-:W-:Y:S01]  /*0410*/  IMAD.MOV.U32 R4, RZ, RZ, R2 ;  /* 0x000000ffff047224 */ /* 0x000fe200078e0002 */
[----:B------:R-:W-:Y:S01]  /*0420*/  MOV R20, 0x450 ;  /* 0x0000045000147802 */ /* 0x000fe20000000f00 */
[----:B------:R-:W-:-:S07]  /*0430*/  IMAD.MOV.U32 R21, RZ, RZ, 0x0 ;  /* 0x00000000ff157424 */ /* 0x000fce00078e00ff */
[----:B------:R-:W-:Y:S05]  /*0440*/  CALL.REL.NOINC `($_Z9fibonacciPii$_Z3fibi) ;  /* 0xfffffffc00147944 */ /* 0x000fea0003c3ffff */
[----:B------:R-:W-:Y:S01]  /*0450*/  ISETP.NE.AND P6, PT, R26, RZ, PT ;  /* 0x000000ff1a00720c */ /* 0x000fe20003fc5270 */
[----:B------:R-:W-:Y:S01]  /*0460*/  VIADD R22, R22, 0xfffffff8 ;  /* 0xfffffff816167836 */ /* 0x000fe20000000000 */
[----:B------:R-:W-:-:S11]  /*0470*/  IADD3 R27, PT, PT, R4, R18, R17 ;  /* 0x00000012041b7210 */ /* 0x000fd60007ffe011 */
[----:B------:R-:W-:Y:S05]  /*0480*/  @P6 BRA `(.L_x_5) ;  /* 0xfffffffc00946947 */ /* 0x000fea000383ffff */
[----:B------:R-:W-:Y:S05]  /*0490*/  BSYNC.RECONVERGENT B6 ;  /* 0x0000000000067941 */ /* 0x000fea0003800200 */
.L_x_4:
[----:B------:R-:W-:-:S07]  /*04a0*/  IADD3 R2, PT, PT, R22, 0x3, RZ ;  /* 0x0000000316027810 */ /* 0x000fce0007ffe0ff */
.L_x_3:
[----:B------:R-:W-:Y:S05]  /*04b0*/  BSYNC.RECONVERGENT B7 ;  /* 0x0000000000077941 */ /* 0x000fea0003800200 */
.L_x_2:
[----:B------:R-:W-:-:S13]  /*04c0*/  ISETP.NE.AND P0, PT, R16, RZ, PT ;  /* 0x000000ff1000720c */ /* 0x000fda0003f05270 */
[----:B------:R-:W-:Y:S05]  /*04d0*/  @!P0 BRA `(.L_x_1) ;  /* 0x0000000000408947 */ /* 0x000fea0003800000 */
[----:B------:R-:W-:Y:S01]  /*04e0*/  BSSY.RECONVERGENT B6, `(.L_x_6) ;  /* 0x000000e000067945 */ /* 0x000fe20003800200 */
[----:B------:R-:W-:Y:S02]  /*04f0*/  VIADD R2, R2, 0xffffffff ;  /* 0xffffffff02027836 */ /* 0x000fe40000000000 */
[----:B------:R-:W-:-:S07]  /*0500*/  IMAD.MOV R16, RZ, RZ, -R16 ;  /* 0x000000ffff107224 */ /* 0x000fce00078e0a10 */
.L_x_7:
[----:B------:R-:W-:Y:S01]  /*0510*/  VIADD R16, R16, 0x1 ;  /* 0x0000000110107836 */ /* 0x000fe20000000000 */
[----:B------:R-:W-:Y:S01]  /*0520*/  MOV R4, R2 ;  /* 0x0000000200047202 */ /* 0x000fe20000000f00 */
[----:B------:R-:W-:Y:S01]  /*0530*/  IMAD.MOV.U32 R21, RZ, RZ, 0x0 ;  /* 0x00000000ff157424 */ /* 0x000fe200078e00ff */
[----:B------:R-:W-:Y:S02]  /*0540*/  MOV R20, 0x580 ;  /* 0x0000058000147802 */ /* 0x000fe40000000f00 */
[----:B------:R-:W-:-:S04]  /*0550*/  ISETP.NE.AND P0, PT, R16, RZ, PT ;  /* 0x000000ff1000720c */ /* 0x000fc80003f05270 */
[----:B------:R-:W-:-:S09]  /*0560*/  P2R R17, PR, RZ, 0x1 ;  /* 0x00000001ff117803 */ /* 0x000fd20000000000 */
[----:B------:R-:W-:Y:S05]  /*0570*/  CALL.REL.NOINC `($_Z9fibonacciPii$_Z3fibi) ;  /* 0xfffffff800c87944 */ /* 0x000fea0003c3ffff */
[----:B------:R-:W-:Y:S01]  /*0580*/  ISETP.NE.AND P6, PT, R17, RZ, PT ;  /* 0x000000ff1100720c */ /* 0x000fe20003fc5270 */
[----:B------:R-:W-:Y:S02]  /*0590*/  IMAD.IADD R27, R27, 0x1, R4 ;  /* 0x000000011b1b7824 */ /* 0x000fe400078e0204 */
[----:B------:R-:W-:-:S10]  /*05a0*/  VIADD R2, R2, 0xfffffffe ;  /* 0xfffffffe02027836 */ /* 0x000fd40000000000 */
[----:B------:R-:W-:Y:S05]  /*05b0*/  @P6 BRA `(.L_x_7) ;  /* 0xfffffffc00d46947 */ /* 0x000fea000383ffff */
[----:B------:R-:W-:Y:S05]  /*05c0*/  BSYNC.RECONVERGENT B6 ;  /* 0x0000000000067941 */ /* 0x000fea0003800200 */
.L_x_6:
[----:B------:R-:W-:-:S07]  /*05d0*/  IADD3 R2, PT, PT, R2, 0x1, RZ ;  /* 0x0000000102027810 */ /* 0x000fce0007ffe0ff */
.L_x_1:
[----:B------:R-:W-:Y:S05]  /*05e0*/  BSYNC.RECONVERGENT B8 ;  /* 0x0000000000087941 */ /* 0x000fea0003800200 */
.L_x_0:
[----:B------:R-:W2:Y:S01]  /*05f0*/  LDL R20, [R1+0x14] ;  /* 0x0000140001147983 */ /* 0x000ea20000100800 */
[----:B------:R0:W-:Y:S05]  /*0600*/  BMOV.32 B6, R23 ;  /* 0x0000001706007356 */ /* 0x0001ea0000000000 */
[----:B------:R-:W2:Y:S01]  /*0610*/  LDL R21, [R1+0x18] ;  /* 0x0000180001157983 */ /* 0x000ea20000100800 */
[----:B------:R1:W-:Y:S05]  /*0620*/  BMOV.32 B7, R24 ;  /* 0x0000001807007356 */ /* 0x0003ea0000000000 */
[----:B------:R3:W-:Y:S05]  /*0630*/  BMOV.32 B8, R25 ;  /* 0x0000001908007356 */ /* 0x0007ea0000000000 */
[----:B------:R-:W-:Y:S01]  /*0640*/  IMAD.IADD R4, R2, 0x1, R27 ;  /* 0x0000000102047824 */ /* 0x000fe200078e021b */
[----:B------:R-:W2:Y:S04]  /*0650*/  LDL R16, [R1+0x4] ;  /* 0x0000040001107983 */ /* 0x000ea80000100800 */
[----:B------:R-:W2:Y:S04]  /*0660*/  LDL R2, [R1] ;  /* 0x0000000001027983 */ /* 0x000ea80000100800 */
[----:B------:R-:W2:Y:S04]  /*0670*/  LDL R17, [R1+0x8] ;  /* 0x0000080001117983 */ /* 0x000ea80000100800 */
[----:B------:R-:W2:Y:S04]  /*0680*/  LDL R18, [R1+0xc] ;  /* 0x00000c0001127983 */ /* 0x000ea80000100800 */
[----:B------:R-:W2:Y:S04]  /*0690*/  LDL R19, [R1+0x10] ;  /* 0x0000100001137983 */ /* 0x000ea80000100800 */
[----:B------:R-:W2:Y:S04]  /*06a0*/  LDL R22, [R1+0x1c] ;  /* 0x00001c0001167983 */ /* 0x000ea80000100800 */
[----:B0-----:R-:W2:Y:S04]  /*06b0*/  LDL R23, [R1+0x20] ;  /* 0x0000200001177983 */ /* 0x001ea80000100800 */
[----:B-1----:R-:W2:Y:S04]  /*06c0*/  LDL R24, [R1+0x24] ;  /* 0x0000240001187983 */ /* 0x002ea80000100800 */
[----:B---3--:R-:W2:Y:S04]  /*06d0*/  LDL R25, [R1+0x28] ;  /* 0x0000280001197983 */ /* 0x008ea80000100800 */
[----:B------:R-:W2:Y:S04]  /*06e0*/  LDL R26, [R1+0x2c] ;  /* 0x00002c00011a7983 */ /* 0x000ea80000100800 */
[----:B------:R0:W2:Y:S02]  /*06f0*/  LDL R27, [R1+0x30] ;  /* 0x00003000011b7983 */ /* 0x0000a40000100800 */
[----:B0-----:R-:W-:Y:S01]  /*0700*/  VIADD R1, R1, 0x38 ;  /* 0x0000003801017836 */ /* 0x001fe20000000000 */
[----:B--2---:R-:W-:Y:S06]  /*0710*/  RET.REL.NODEC R20 `(_Z9fibonacciPii) ;  /* 0xfffffff814387950 */ /* 0x004fec0003c3ffff */
.L_x_8:
[----:B------:R-:W-:-:S00]  /*0720*/  BRA `(.L_x_8) ;  /* 0xfffffffc00fc7947 */ /* 0x000fc0000383ffff */
[----:B------:R-:W-:-:S00]  /*0730*/  NOP ;  /* 0x0000000000007918 */ /* 0x000fc00000000000 */
        /* <DEDUP_REMOVED lines=12> */
.L_x_9:


//--------------------- .nv.shared.reserved.0     --------------------------
	.section	.nv.shared.reserved.0,"aw",@nobits
	.weak		__nv_reservedSMEM_offset_0_alias
	.size		__nv_reservedSMEM_offset_0_alias, 0, 64
	.other		__nv_reservedSMEM_offset_0_alias,@"STO_CUDA_RESERVED_SHARED STV_DEFAULT"
__nv_reservedSMEM_offset_0_alias:
	.zero		0
	.zero		64


//--------------------- .nv.constant0._Z9fibonacciPii --------------------------
	.section	.nv.constant0._Z9fibonacciPii,"a",@progbits
	.sectionflags	@""
	.align	4
.nv.constant0._Z9fibonacciPii:
	.zero		908


//--------------------- SYMBOLS --------------------------

	.type		.nv.reservedSmem.offset0,@object
	.size		.nv.reservedSmem.offset0,0x4
